	.headerflags	@"EF_CUDA_TEXMODE_UNIFIED EF_CUDA_64BIT_ADDRESS EF_CUDA_ACCELERATORS EF_CUDA_SM90 EF_CUDA_VIRTUAL_SM(EF_CUDA_SM90)"
	.elftype	@"ET_EXEC"


//--------------------- .nv.info                  --------------------------
	.section	.nv.info,"",@"SHT_CUDA_INFO"
	.align	4


	//----- nvinfo : EIATTR_REGCOUNT
	.align		4
        /*0000*/ 	.byte	0x04, 0x2f
        /*0002*/ 	.short	(.L_1 - .L_0)
	.align		4
.L_0:
        /*0004*/ 	.word	index@(triton_poi_fused_reflection_pad2d_3)
        /*0008*/ 	.word	0x0000001a


	//----- nvinfo : EIATTR_MIN_STACK_SIZE
	.align		4
.L_1:
        /*000c*/ 	.byte	0x04, 0x12
        /*000e*/ 	.short	(.L_3 - .L_2)
	.align		4
.L_2:
        /*0010*/ 	.word	index@(triton_poi_fused_reflection_pad2d_3)
        /*0014*/ 	.word	0x00000000


	//----- nvinfo : EIATTR_FRAME_SIZE
	.align		4
.L_3:
        /*0018*/ 	.byte	0x04, 0x11
        /*001a*/ 	.short	(.L_5 - .L_4)
	.align		4
.L_4:
        /*001c*/ 	.word	index@(triton_poi_fused_reflection_pad2d_3)
        /*0020*/ 	.word	0x00000000


	//----- nvinfo : EIATTR_MIN_STACK_SIZE
	.align		4
.L_5:
        /*0024*/ 	.byte	0x04, 0x12
        /*0026*/ 	.short	(.L_7 - .L_6)
	.align		4
.L_6:
        /*0028*/ 	.word	index@(triton_poi_fused_reflection_pad2d_3)
        /*002c*/ 	.word	0x00000000
.L_7:


//--------------------- .nv.info.triton_poi_fused_reflection_pad2d_3 --------------------------
	.section	.nv.info.triton_poi_fused_reflection_pad2d_3,"",@"SHT_CUDA_INFO"
	.sectionflags	@""
	.align	4


	//----- nvinfo : EIATTR_CUDA_API_VERSION
	.align		4
        /*0000*/ 	.byte	0x04, 0x37
        /*0002*/ 	.short	(.L_9 - .L_8)
.L_8:
        /*0004*/ 	.word	0x0000007c


	//----- nvinfo : EIATTR_KPARAM_INFO
	.align		4
.L_9:
        /*0008*/ 	.byte	0x04, 0x17
        /*000a*/ 	.short	(.L_11 - .L_10)
.L_10:
        /*000c*/ 	.word	0x00000000
        /*0010*/ 	.short	0x0006
        /*0012*/ 	.short	0x0030
        /*0014*/ 	.byte	0x00, 0xf0, 0x11, 0x00


	//----- nvinfo : EIATTR_KPARAM_INFO
	.align		4
.L_11:
        /*0018*/ 	.byte	0x04, 0x17
        /*001a*/ 	.short	(.L_13 - .L_12)
.L_12:
        /*001c*/ 	.word	0x00000000
        /*0020*/ 	.short	0x0005
        /*0022*/ 	.short	0x0028
        /*0024*/ 	.byte	0x00, 0xf4, 0x21, 0x00


	//----- nvinfo : EIATTR_KPARAM_INFO
	.align		4
.L_13:
        /*0028*/ 	.byte	0x04, 0x17
        /*002a*/ 	.short	(.L_15 - .L_14)
.L_14:
        /*002c*/ 	.word	0x00000000
        /*0030*/ 	.short	0x0004
        /*0032*/ 	.short	0x0020
        /*0034*/ 	.byte	0x00, 0xf4, 0x21, 0x00


	//----- nvinfo : EIATTR_KPARAM_INFO
	.align		4
.L_15:
        /*0038*/ 	.byte	0x04, 0x17
        /*003a*/ 	.short	(.L_17 - .L_16)
.L_16:
        /*003c*/ 	.word	0x00000000
        /*0040*/ 	.short	0x0003
        /*0042*/ 	.short	0x0018
        /*0044*/ 	.byte	0x00, 0xf4, 0x21, 0x00


	//----- nvinfo : EIATTR_KPARAM_INFO
	.align		4
.L_17:
        /*0048*/ 	.byte	0x04, 0x17
        /*004a*/ 	.short	(.L_19 - .L_18)
.L_18:
        /*004c*/ 	.word	0x00000000
        /*0050*/ 	.short	0x0002
        /*0052*/ 	.short	0x0010
        /*0054*/ 	.byte	0x00, 0xf4, 0x21, 0x00


	//----- nvinfo : EIATTR_KPARAM_INFO
	.align		4
.L_19:
        /*0058*/ 	.byte	0x04, 0x17
        /*005a*/ 	.short	(.L_21 - .L_20)
.L_20:
        /*005c*/ 	.word	0x00000000
        /*0060*/ 	.short	0x0001
        /*0062*/ 	.short	0x0008
        /*0064*/ 	.byte	0x00, 0xf4, 0x21, 0x00


	//----- nvinfo : EIATTR_KPARAM_INFO
	.align		4
.L_21:
        /*0068*/ 	.byte	0x04, 0x17
        /*006a*/ 	.short	(.L_23 - .L_22)
.L_22:
        /*006c*/ 	.word	0x00000000
        /*0070*/ 	.short	0x0000
        /*0072*/ 	.short	0x0000
        /*0074*/ 	.byte	0x00, 0xf4, 0x21, 0x00


	//----- nvinfo : EIATTR_SPARSE_MMA_MASK
	.align		4
.L_23:
        /*0078*/ 	.byte	0x03, 0x50
        /*007a*/ 	.short	0x0000


	//----- nvinfo : EIATTR_MAXREG_COUNT
	.align		4
        /*007c*/ 	.byte	0x03, 0x1b
        /*007e*/ 	.short	0x00ff


	//----- nvinfo : EIATTR_EXIT_INSTR_OFFSETS
	.align		4
        /*0080*/ 	.byte	0x04, 0x1c
        /*0082*/ 	.short	(.L_25 - .L_24)


	//   ....[0]....
.L_24:
        /*0084*/ 	.word	0x00000510


	//   ....[1]....
        /*0088*/ 	.word	0x00000530


	//----- nvinfo : EIATTR_REQNTID
	.align		4
.L_25:
        /*008c*/ 	.byte	0x04, 0x10
        /*008e*/ 	.short	(.L_27 - .L_26)
.L_26:
        /*0090*/ 	.word	0x00000080
        /*0094*/ 	.word	0x00000001
        /*0098*/ 	.word	0x00000001


	//----- nvinfo : EIATTR_CBANK_PARAM_SIZE
	.align		4
.L_27:
        /*009c*/ 	.byte	0x03, 0x19
        /*009e*/ 	.short	0x0034


	//----- nvinfo : EIATTR_PARAM_CBANK
	.align		4
        /*00a0*/ 	.byte	0x04, 0x0a
        /*00a2*/ 	.short	(.L_29 - .L_28)
	.align		4
.L_28:
        /*00a4*/ 	.word	index@(.nv.constant0.triton_poi_fused_reflection_pad2d_3)
        /*00a8*/ 	.short	0x0210
        /*00aa*/ 	.short	0x0034


	//----- nvinfo : EIATTR_SW_WAR
	.align		4
.L_29:
        /*00ac*/ 	.byte	0x04, 0x36
        /*00ae*/ 	.short	(.L_31 - .L_30)
.L_30:
        /*00b0*/ 	.word	0x00000008
.L_31:


//--------------------- .nv.callgraph             --------------------------
	.section	.nv.callgraph,"",@"SHT_CUDA_CALLGRAPH"
	.align	4
	.sectionentsize	8
	.align		4
        /*0000*/ 	.word	0x00000000
	.align		4
        /*0004*/ 	.word	0xffffffff
	.align		4
        /*0008*/ 	.word	0x00000000
	.align		4
        /*000c*/ 	.word	0xfffffffe
	.align		4
        /*0010*/ 	.word	0x00000000
	.align		4
        /*0014*/ 	.word	0xfffffffd
	.align		4
        /*0018*/ 	.word	0x00000000
	.align		4
        /*001c*/ 	.word	0xfffffffc


//--------------------- .text.triton_poi_fused_reflection_pad2d_3 --------------------------
	.section	.text.triton_poi_fused_reflection_pad2d_3,"ax",@progbits
	.align	128
        .global         triton_poi_fused_reflection_pad2d_3
        .type           triton_poi_fused_reflection_pad2d_3,@function
        .size           triton_poi_fused_reflection_pad2d_3,(.L_x_1 - triton_poi_fused_reflection_pad2d_3)
        .other          triton_poi_fused_reflection_pad2d_3,@"STO_CUDA_ENTRY STV_DEFAULT"
triton_poi_fused_reflection_pad2d_3:
.text.triton_poi_fused_reflection_pad2d_3:
[----:B------:R-:W0:Y:S02]  /*0000*/  LDC R1, c[0x0][0x28] ;  /* 0x00000a00ff017b82 */ /* 0x000e240000000800 */
[----:B------:R-:W1:Y:S01]  /*0010*/  S2R R0, SR_TID.X ;  /* 0x0000000000007919 */ /* 0x000e620000002100 */
[----:B------:R-:W2:Y:S01]  /*0020*/  LDC.64 R12, c[0x0][0x210] ;  /* 0x00008400ff0c7b82 */ /* 0x000ea20000000a00 */
[----:B------:R-:W-:Y:S01]  /*0030*/  ULDC.64 UR4, c[0x0][0x208] ;  /* 0x0000820000047ab9 */ /* 0x000fe20000000a00 */
[----:B------:R-:W3:Y:S06]  /*0040*/  S2R R3, SR_CTAID.X ;  /* 0x0000000000037919 */ /* 0x000eec0000002500 */
[----:B------:R-:W4:Y:S01]  /*0050*/  LDC.64 R10, c[0x0][0x218] ;  /* 0x00008600ff0a7b82 */ /* 0x000f220000000a00 */
[----:B-1----:R-:W-:-:S05]  /*0060*/  IMAD.SHL.U32 R0, R0, 0x2, RZ ;  /* 0x0000000200007824 */ /* 0x002fca00078e00ff */
[----:B------:R-:W-:-:S05]  /*0070*/  LOP3.LUT R0, R0, 0xfe, RZ, 0xc0, !PT ;  /* 0x000000fe00007812 */ /* 0x000fca00078ec0ff */
[----:B---3--:R-:W-:-:S04]  /*0080*/  IMAD R0, R3, 0x100, R0 ;  /* 0x0000010003007824 */ /* 0x008fc800078e0200 */
[C---:B------:R-:W-:Y:S01]  /*0090*/  IMAD.HI R3, R0.reuse, 0x2aaaaaab, RZ ;  /* 0x2aaaaaab00037827 */ /* 0x040fe200078e02ff */
[----:B------:R-:W-:Y:S02]  /*00a0*/  IADD3 R2, R0, 0x1, RZ ;  /* 0x0000000100027810 */ /* 0x000fe40007ffe0ff */
[C---:B------:R-:W-:Y:S01]  /*00b0*/  ISETP.GE.AND P2, PT, R0.reuse, 0x240, PT ;  /* 0x000002400000780c */ /* 0x040fe20003f46270 */
[----:B------:R-:W-:Y:S01]  /*00c0*/  IMAD.HI R7, R0, 0x38e38e39, RZ ;  /* 0x38e38e3900077827 */ /* 0x000fe200078e02ff */
[----:B------:R-:W-:-:S03]  /*00d0*/  LEA.HI R4, R3, R3, RZ, 0x1 ;  /* 0x0000000303047211 */ /* 0x000fc600078f08ff */
[----:B------:R-:W-:-:S04]  /*00e0*/  IMAD.HI R3, R2, 0x2aaaaaab, RZ ;  /* 0x2aaaaaab02037827 */ /* 0x000fc800078e02ff */
[----:B------:R-:W-:Y:S01]  /*00f0*/  IMAD.HI R5, R4, 0x2aaaaaab, RZ ;  /* 0x2aaaaaab04057827 */ /* 0x000fe200078e02ff */
[----:B------:R-:W-:-:S03]  /*0100*/  LEA.HI R3, R3, R3, RZ, 0x1 ;  /* 0x0000000303037211 */ /* 0x000fc600078f08ff */
[----:B------:R-:W-:Y:S01]  /*0110*/  IMAD R6, R4, 0x6, RZ ;  /* 0x0000000604067824 */ /* 0x000fe200078e02ff */
[----:B------:R-:W-:Y:S01]  /*0120*/  LEA.HI R5, R5, R5, RZ, 0x1 ;  /* 0x0000000505057211 */ /* 0x000fe200078f08ff */
[----:B------:R-:W-:-:S03]  /*0130*/  IMAD R3, R3, 0x6, RZ ;  /* 0x0000000603037824 */ /* 0x000fc600078e02ff */
[----:B------:R-:W-:Y:S01]  /*0140*/  LOP3.LUT R9, RZ, R6, RZ, 0x33, !PT ;  /* 0x00000006ff097212 */ /* 0x000fe200078e33ff */
[----:B------:R-:W-:Y:S01]  /*0150*/  IMAD R5, R5, 0x6, RZ ;  /* 0x0000000605057824 */ /* 0x000fe200078e02ff */
[----:B------:R-:W-:Y:S02]  /*0160*/  LOP3.LUT R3, RZ, R3, RZ, 0x33, !PT ;  /* 0x00000003ff037212 */ /* 0x000fe400078e33ff */
[----:B------:R-:W-:Y:S01]  /*0170*/  SHF.R.U32.HI R6, RZ, 0x1f, R7 ;  /* 0x0000001fff067819 */ /* 0x000fe20000011607 */
[----:B------:R-:W-:Y:S01]  /*0180*/  IMAD.IADD R9, R0, 0x1, R9 ;  /* 0x0000000100097824 */ /* 0x000fe200078e0209 */
[----:B------:R-:W-:Y:S02]  /*0190*/  IADD3 R3, R2, R3, RZ ;  /* 0x0000000302037210 */ /* 0x000fe40007ffe0ff */
[----:B------:R-:W-:Y:S02]  /*01a0*/  LOP3.LUT R5, RZ, R5, RZ, 0x33, !PT ;  /* 0x00000005ff057212 */ /* 0x000fe400078e33ff */
[----:B------:R-:W-:-:S02]  /*01b0*/  IABS R9, R9 ;  /* 0x0000000900097213 */ /* 0x000fc40000000000 */
[----:B------:R-:W-:Y:S01]  /*01c0*/  IABS R2, R3 ;  /* 0x0000000300027213 */ /* 0x000fe20000000000 */
[----:B------:R-:W-:Y:S01]  /*01d0*/  IMAD.IADD R5, R4, 0x1, R5 ;  /* 0x0000000104057824 */ /* 0x000fe200078e0205 */
[----:B------:R-:W-:Y:S02]  /*01e0*/  MOV R3, R9 ;  /* 0x0000000900037202 */ /* 0x000fe40000000f00 */
[----:B------:R-:W-:Y:S01]  /*01f0*/  LEA.HI.SX32 R7, R7, R6, 0x1d ;  /* 0x0000000607077211 */ /* 0x000fe200078feaff */
[----:B------:R-:W1:Y:S01]  /*0200*/  LDC.64 R8, c[0x0][0x220] ;  /* 0x00008800ff087b82 */ /* 0x000e620000000a00 */
[----:B------:R-:W-:Y:S01]  /*0210*/  IABS R6, R5 ;  /* 0x0000000500067213 */ /* 0x000fe20000000000 */
[----:B------:R-:W-:Y:S01]  /*0220*/  VIADD R3, R3, 0xfffffffd ;  /* 0xfffffffd03037836 */ /* 0x000fe20000000000 */
[----:B------:R-:W-:-:S04]  /*0230*/  IADD3 R2, R2, -0x3, RZ ;  /* 0xfffffffd02027810 */ /* 0x000fc80007ffe0ff */
[----:B------:R-:W-:Y:S01]  /*0240*/  IABS R15, R3 ;  /* 0x00000003000f7213 */ /* 0x000fe20000000000 */
[----:B------:R-:W-:Y:S01]  /*0250*/  VIADD R3, R6, 0xfffffffd ;  /* 0xfffffffd06037836 */ /* 0x000fe20000000000 */
[----:B------:R-:W-:Y:S01]  /*0260*/  IABS R19, R2 ;  /* 0x0000000200137213 */ /* 0x000fe20000000000 */
[----:B------:R-:W3:Y:S01]  /*0270*/  LDC.64 R4, c[0x0][0x228] ;  /* 0x00008a00ff047b82 */ /* 0x000ee20000000a00 */
[C---:B------:R-:W-:Y:S02]  /*0280*/  LEA R6, R7.reuse, 0xf, 0x4 ;  /* 0x0000000f07067811 */ /* 0x040fe400078e20ff */
[----:B------:R-:W-:Y:S02]  /*0290*/  IABS R17, R3 ;  /* 0x0000000300117213 */ /* 0x000fe40000000000 */
[----:B------:R-:W-:Y:S01]  /*02a0*/  IADD3 R14, R6, -R15, RZ ;  /* 0x8000000f060e7210 */ /* 0x000fe20007ffe0ff */
[----:B------:R-:W-:Y:S02]  /*02b0*/  IMAD.IADD R6, R6, 0x1, -R19 ;  /* 0x0000000106067824 */ /* 0x000fe400078e0a13 */
[----:B------:R-:W5:Y:S01]  /*02c0*/  LDC.64 R2, c[0x0][0x230] ;  /* 0x00008c00ff027b82 */ /* 0x000f620000000a00 */
[----:B----4-:R-:W-:Y:S01]  /*02d0*/  IMAD.WIDE R18, R7, 0x4, R10 ;  /* 0x0000000407127825 */ /* 0x010fe200078e020a */
[----:B------:R-:W-:-:S03]  /*02e0*/  CS2R R10, SRZ ;  /* 0x00000000000a7805 */ /* 0x000fc6000001ff00 */
[C---:B------:R-:W-:Y:S02]  /*02f0*/  IMAD R15, R17.reuse, -0x4, R14 ;  /* 0xfffffffc110f7824 */ /* 0x040fe400078e020e */
[----:B------:R-:W-:Y:S01]  /*0300*/  IMAD R17, R17, -0x4, R6 ;  /* 0xfffffffc11117824 */ /* 0x000fe200078e0206 */
[----:B------:R-:W-:Y:S01]  /*0310*/  HFMA2.MMA R6, -RZ, RZ, 0, 0 ;  /* 0x00000000ff067435 */ /* 0x000fe200000001ff */
[--C-:B--2---:R-:W-:Y:S01]  /*0320*/  IMAD.WIDE R14, R15, 0x4, R12.reuse ;  /* 0x000000040f0e7825 */ /* 0x104fe200078e020c */
[----:B------:R-:W2:Y:S03]  /*0330*/  @!P2 LDG.E.EL R11, desc[UR4][R18.64] ;  /* 0x00000004120ba981 */ /* 0x000ea6000c2e1900 */
[----:B------:R-:W-:Y:S01]  /*0340*/  IMAD.WIDE R16, R17, 0x4, R12 ;  /* 0x0000000411107825 */ /* 0x000fe200078e020c */
[----:B------:R-:W-:-:S03]  /*0350*/  CS2R R12, SRZ ;  /* 0x00000000000c7805 */ /* 0x000fc6000001ff00 */
[C---:B-1----:R-:W-:Y:S01]  /*0360*/  IMAD.WIDE R8, R7.reuse, 0x4, R8 ;  /* 0x0000000407087825 */ /* 0x042fe200078e0208 */
[----:B------:R1:W4:Y:S03]  /*0370*/  @!P2 LDG.E.EL R6, desc[UR4][R14.64] ;  /* 0x000000040e06a981 */ /* 0x000326000c2e1900 */
[C---:B---3--:R-:W-:Y:S01]  /*0380*/  IMAD.WIDE R4, R7.reuse, 0x4, R4 ;  /* 0x0000000407047825 */ /* 0x048fe200078e0204 */
[----:B------:R-:W2:Y:S03]  /*0390*/  @!P2 LDG.E.EL R12, desc[UR4][R16.64] ;  /* 0x00000004100ca981 */ /* 0x000ea6000c2e1900 */
[----:B-----5:R-:W-:Y:S01]  /*03a0*/  IMAD.WIDE R20, R7, 0x4, R2 ;  /* 0x0000000407147825 */ /* 0x020fe200078e0202 */
[----:B------:R-:W4:Y:S01]  /*03b0*/  @!P2 LDG.E.EL R13, desc[UR4][R18.64] ;  /* 0x00000004120da981 */ /* 0x000f22000c2e1900 */
[----:B------:R-:W-:-:S02]  /*03c0*/  CS2R R22, SRZ ;  /* 0x0000000000167805 */ /* 0x000fc4000001ff00 */
[----:B-1----:R-:W-:Y:S01]  /*03d0*/  CS2R R14, SRZ ;  /* 0x00000000000e7805 */ /* 0x002fe2000001ff00 */
[----:B------:R-:W-:Y:S01]  /*03e0*/  IMAD.MOV.U32 R7, RZ, RZ, RZ ;  /* 0x000000ffff077224 */ /* 0x000fe200078e00ff */
[----:B------:R-:W3:Y:S01]  /*03f0*/  @!P2 LDG.E.EL R10, desc[UR4][R8.64] ;  /* 0x00000004080aa981 */ /* 0x000ee2000c2e1900 */
[----:B------:R-:W1:Y:S03]  /*0400*/  LDC.64 R2, c[0x0][0x238] ;  /* 0x00008e00ff027b82 */ /* 0x000e660000000a00 */
[----:B------:R-:W5:Y:S04]  /*0410*/  @!P2 LDG.E.EL R22, desc[UR4][R4.64] ;  /* 0x000000040416a981 */ /* 0x000f68000c2e1900 */
[----:B------:R-:W5:Y:S04]  /*0420*/  @!P2 LDG.E.EL R7, desc[UR4][R8.64] ;  /* 0x000000040807a981 */ /* 0x000f68000c2e1900 */
[----:B------:R-:W5:Y:S04]  /*0430*/  @!P2 LDG.E.EL R23, desc[UR4][R4.64] ;  /* 0x000000040417a981 */ /* 0x000f68000c2e1900 */
[----:B------:R-:W5:Y:S04]  /*0440*/  @!P2 LDG.E.EL R15, desc[UR4][R20.64] ;  /* 0x00000004140fa981 */ /* 0x000f68000c2e1900 */
[----:B------:R-:W5:Y:S01]  /*0450*/  @!P2 LDG.E.EL R14, desc[UR4][R20.64] ;  /* 0x00000004140ea981 */ /* 0x000f62000c2e1900 */
[----:B-1----:R-:W-:-:S04]  /*0460*/  IMAD.WIDE R2, R0, 0x4, R2 ;  /* 0x0000000400027825 */ /* 0x002fc800078e0202 */
[----:B--2---:R-:W-:Y:S01]  /*0470*/  FADD R11, -R11, R12 ;  /* 0x0000000c0b0b7221 */ /* 0x004fe20000000100 */
[----:B----4-:R-:W-:-:S03]  /*0480*/  FADD R6, -R13, R6 ;  /* 0x000000060d067221 */ /* 0x010fc60000000100 */
[----:B---3--:R-:W-:Y:S01]  /*0490*/  FMUL R11, R11, R10 ;  /* 0x0000000a0b0b7220 */ /* 0x008fe20000400000 */
[----:B-----5:R-:W-:-:S04]  /*04a0*/  FMUL R6, R6, R7 ;  /* 0x0000000706067220 */ /* 0x020fc80000400000 */
[----:B------:R-:W-:Y:S01]  /*04b0*/  FFMA R6, R6, R22, R15 ;  /* 0x0000001606067223 */ /* 0x000fe2000000000f */
[----:B------:R-:W-:-:S04]  /*04c0*/  FFMA R11, R11, R23, R14 ;  /* 0x000000170b0b7223 */ /* 0x000fc8000000000e */
[C---:B------:R-:W-:Y:S02]  /*04d0*/  FSETP.GEU.AND P0, PT, R6.reuse, RZ, PT ;  /* 0x000000ff0600720b */ /* 0x040fe40003f0e000 */
[C---:B------:R-:W-:Y:S02]  /*04e0*/  FSETP.GEU.AND P1, PT, R11.reuse, RZ, PT ;  /* 0x000000ff0b00720b */ /* 0x040fe40003f2e000 */
[----:B------:R-:W-:Y:S02]  /*04f0*/  FSEL R6, R6, RZ, P0 ;  /* 0x000000ff06067208 */ /* 0x000fe40000000000 */
[----:B------:R-:W-:Y:S01]  /*0500*/  FSEL R7, R11, RZ, P1 ;  /* 0x000000ff0b077208 */ /* 0x000fe20000800000 */
[----:B------:R-:W-:Y:S08]  /*0510*/  @P2 EXIT ;  /* 0x000000000000294d */ /* 0x000ff00003800000 */
[----:B------:R-:W-:Y:S01]  /*0520*/  STG.E.64 desc[UR4][R2.64], R6 ;  /* 0x0000000602007986 */ /* 0x000fe2000c101b04 */
[----:B------:R-:W-:Y:S05]  /*0530*/  EXIT ;  /* 0x000000000000794d */ /* 0x000fea0003800000 */
.L_x_0:
[----:B------:R-:W-:-:S00]  /*0540*/  BRA `(.L_x_0) ;  /* 0xfffffffc00fc7947 */ /* 0x000fc0000383ffff */
[----:B------:R-:W-:-:S00]  /*0550*/  NOP ;  /* 0x0000000000007918 */ /* 0x000fc00000000000 */
        /* <DEDUP_REMOVED lines=10> */
.L_x_1:


//--------------------- .nv.constant0.triton_poi_fused_reflection_pad2d_3 --------------------------
	.section	.nv.constant0.triton_poi_fused_reflection_pad2d_3,"a",@progbits
	.sectionflags	@""
	.align	4
.nv.constant0.triton_poi_fused_reflection_pad2d_3:
	.zero		580
